	.headerflags	@"EF_CUDA_TEXMODE_UNIFIED EF_CUDA_64BIT_ADDRESS EF_CUDA_ACCELERATORS EF_CUDA_SM90 EF_CUDA_VIRTUAL_SM(EF_CUDA_SM90)"
	.elftype	@"ET_EXEC"


//--------------------- .nv.info                  --------------------------
	.section	.nv.info,"",@"SHT_CUDA_INFO"
	.align	4


	//----- nvinfo : EIATTR_REGCOUNT
	.align		4
        /*0000*/ 	.byte	0x04, 0x2f
        /*0002*/ 	.short	(.L_1 - .L_0)
	.align		4
.L_0:
        /*0004*/ 	.word	index@(triton_poi_fused_relu_threshold_backward_0)
        /*0008*/ 	.word	0x0000000e


	//----- nvinfo : EIATTR_MIN_STACK_SIZE
	.align		4
.L_1:
        /*000c*/ 	.byte	0x04, 0x12
        /*000e*/ 	.short	(.L_3 - .L_2)
	.align		4
.L_2:
        /*0010*/ 	.word	index@(triton_poi_fused_relu_threshold_backward_0)
        /*0014*/ 	.word	0x00000000


	//----- nvinfo : EIATTR_FRAME_SIZE
	.align		4
.L_3:
        /*0018*/ 	.byte	0x04, 0x11
        /*001a*/ 	.short	(.L_5 - .L_4)
	.align		4
.L_4:
        /*001c*/ 	.word	index@(triton_poi_fused_relu_threshold_backward_0)
        /*0020*/ 	.word	0x00000000


	//----- nvinfo : EIATTR_MIN_STACK_SIZE
	.align		4
.L_5:
        /*0024*/ 	.byte	0x04, 0x12
        /*0026*/ 	.short	(.L_7 - .L_6)
	.align		4
.L_6:
        /*0028*/ 	.word	index@(triton_poi_fused_relu_threshold_backward_0)
        /*002c*/ 	.word	0x00000000
.L_7:


//--------------------- .nv.info.triton_poi_fused_relu_threshold_backward_0 --------------------------
	.section	.nv.info.triton_poi_fused_relu_threshold_backward_0,"",@"SHT_CUDA_INFO"
	.sectionflags	@""
	.align	4


	//----- nvinfo : EIATTR_CUDA_API_VERSION
	.align		4
        /*0000*/ 	.byte	0x04, 0x37
        /*0002*/ 	.short	(.L_9 - .L_8)
.L_8:
        /*0004*/ 	.word	0x0000007c


	//----- nvinfo : EIATTR_KPARAM_INFO
	.align		4
.L_9:
        /*0008*/ 	.byte	0x04, 0x17
        /*000a*/ 	.short	(.L_11 - .L_10)
.L_10:
        /*000c*/ 	.word	0x00000000
        /*0010*/ 	.short	0x0003
        /*0012*/ 	.short	0x0018
        /*0014*/ 	.byte	0x00, 0xf0, 0x11, 0x00


	//----- nvinfo : EIATTR_KPARAM_INFO
	.align		4
.L_11:
        /*0018*/ 	.byte	0x04, 0x17
        /*001a*/ 	.short	(.L_13 - .L_12)
.L_12:
        /*001c*/ 	.word	0x00000000
        /*0020*/ 	.short	0x0002
        /*0022*/ 	.short	0x0010
        /*0024*/ 	.byte	0x00, 0xf4, 0x21, 0x00


	//----- nvinfo : EIATTR_KPARAM_INFO
	.align		4
.L_13:
        /*0028*/ 	.byte	0x04, 0x17
        /*002a*/ 	.short	(.L_15 - .L_14)
.L_14:
        /*002c*/ 	.word	0x00000000
        /*0030*/ 	.short	0x0001
        /*0032*/ 	.short	0x0008
        /*0034*/ 	.byte	0x00, 0xf4, 0x21, 0x00


	//----- nvinfo : EIATTR_KPARAM_INFO
	.align		4
.L_15:
        /*0038*/ 	.byte	0x04, 0x17
        /*003a*/ 	.short	(.L_17 - .L_16)
.L_16:
        /*003c*/ 	.word	0x00000000
        /*0040*/ 	.short	0x0000
        /*0042*/ 	.short	0x0000
        /*0044*/ 	.byte	0x00, 0xf4, 0x21, 0x00


	//----- nvinfo : EIATTR_SPARSE_MMA_MASK
	.align		4
.L_17:
        /*0048*/ 	.byte	0x03, 0x50
        /*004a*/ 	.short	0x0000


	//----- nvinfo : EIATTR_MAXREG_COUNT
	.align		4
        /*004c*/ 	.byte	0x03, 0x1b
        /*004e*/ 	.short	0x00ff


	//----- nvinfo : EIATTR_EXIT_INSTR_OFFSETS
	.align		4
        /*0050*/ 	.byte	0x04, 0x1c
        /*0052*/ 	.short	(.L_19 - .L_18)


	//   ....[0]....
.L_18:
        /*0054*/ 	.word	0x00000230


	//   ....[1]....
        /*0058*/ 	.word	0x00000250


	//----- nvinfo : EIATTR_REQNTID
	.align		4
.L_19:
        /*005c*/ 	.byte	0x04, 0x10
        /*005e*/ 	.short	(.L_21 - .L_20)
.L_20:
        /*0060*/ 	.word	0x00000080
        /*0064*/ 	.word	0x00000001
        /*0068*/ 	.word	0x00000001


	//----- nvinfo : EIATTR_CBANK_PARAM_SIZE
	.align		4
.L_21:
        /*006c*/ 	.byte	0x03, 0x19
        /*006e*/ 	.short	0x001c


	//----- nvinfo : EIATTR_PARAM_CBANK
	.align		4
        /*0070*/ 	.byte	0x04, 0x0a
        /*0072*/ 	.short	(.L_23 - .L_22)
	.align		4
.L_22:
        /*0074*/ 	.word	index@(.nv.constant0.triton_poi_fused_relu_threshold_backward_0)
        /*0078*/ 	.short	0x0210
        /*007a*/ 	.short	0x001c


	//----- nvinfo : EIATTR_SW_WAR
	.align		4
.L_23:
        /*007c*/ 	.byte	0x04, 0x36
        /*007e*/ 	.short	(.L_25 - .L_24)
.L_24:
        /*0080*/ 	.word	0x00000008
.L_25:


//--------------------- .nv.callgraph             --------------------------
	.section	.nv.callgraph,"",@"SHT_CUDA_CALLGRAPH"
	.align	4
	.sectionentsize	8
	.align		4
        /*0000*/ 	.word	0x00000000
	.align		4
        /*0004*/ 	.word	0xffffffff
	.align		4
        /*0008*/ 	.word	0x00000000
	.align		4
        /*000c*/ 	.word	0xfffffffe
	.align		4
        /*0010*/ 	.word	0x00000000
	.align		4
        /*0014*/ 	.word	0xfffffffd
	.align		4
        /*0018*/ 	.word	0x00000000
	.align		4
        /*001c*/ 	.word	0xfffffffc


//--------------------- .text.triton_poi_fused_relu_threshold_backward_0 --------------------------
	.section	.text.triton_poi_fused_relu_threshold_backward_0,"ax",@progbits
	.align	128
        .global         triton_poi_fused_relu_threshold_backward_0
        .type           triton_poi_fused_relu_threshold_backward_0,@function
        .size           triton_poi_fused_relu_threshold_backward_0,(.L_x_1 - triton_poi_fused_relu_threshold_backward_0)
        .other          triton_poi_fused_relu_threshold_backward_0,@"STO_CUDA_ENTRY STV_DEFAULT"
triton_poi_fused_relu_threshold_backward_0:
.text.triton_poi_fused_relu_threshold_backward_0:
[----:B------:R-:W0:Y:S02]  /*0000*/  LDC R1, c[0x0][0x28] ;  /* 0x00000a00ff017b82 */ /* 0x000e240000000800 */
[----:B------:R-:W1:Y:S01]  /*0010*/  S2R R0, SR_TID.X ;  /* 0x0000000000007919 */ /* 0x000e620000002100 */
[----:B------:R-:W2:Y:S01]  /*0020*/  LDC.64 R4, c[0x0][0x218] ;  /* 0x00008600ff047b82 */ /* 0x000ea20000000a00 */
[----:B------:R-:W-:Y:S01]  /*0030*/  CS2R R10, SRZ ;  /* 0x00000000000a7805 */ /* 0x000fe2000001ff00 */
[----:B------:R-:W-:Y:S01]  /*0040*/  ULDC.64 UR4, c[0x0][0x208] ;  /* 0x0000820000047ab9 */ /* 0x000fe20000000a00 */
[----:B------:R-:W3:Y:S01]  /*0050*/  S2R R7, SR_CTAID.X ;  /* 0x0000000000077919 */ /* 0x000ee20000002500 */
[----:B------:R-:W-:-:S04]  /*0060*/  ULDC.64 UR6, c[0x0][0x220] ;  /* 0x0000880000067ab9 */ /* 0x000fc80000000a00 */
[----:B------:R-:W4:Y:S01]  /*0070*/  LDC.64 R2, c[0x0][0x210] ;  /* 0x00008400ff027b82 */ /* 0x000f220000000a00 */
[----:B-1----:R-:W-:-:S05]  /*0080*/  IMAD.SHL.U32 R0, R0, 0x2, RZ ;  /* 0x0000000200007824 */ /* 0x002fca00078e00ff */
[----:B------:R-:W-:-:S05]  /*0090*/  LOP3.LUT R0, R0, 0xfe, RZ, 0xc0, !PT ;  /* 0x000000fe00007812 */ /* 0x000fca00078ec0ff */
[----:B---3--:R-:W-:-:S04]  /*00a0*/  IMAD R7, R7, 0x100, R0 ;  /* 0x0000010007077824 */ /* 0x008fc800078e0200 */
[C---:B------:R-:W-:Y:S01]  /*00b0*/  IMAD.HI R0, R7.reuse, 0x51eb851f, RZ ;  /* 0x51eb851f07007827 */ /* 0x040fe200078e02ff */
[----:B------:R-:W-:-:S03]  /*00c0*/  ISETP.GE.AND P0, PT, R7, 0xc80, PT ;  /* 0x00000c800700780c */ /* 0x000fc60003f06270 */
[----:B----4-:R-:W-:Y:S01]  /*00d0*/  IMAD.WIDE R2, R7, 0x4, R2 ;  /* 0x0000000407027825 */ /* 0x010fe200078e0202 */
[----:B------:R-:W-:-:S04]  /*00e0*/  SHF.R.U32.HI R9, RZ, 0x1f, R0 ;  /* 0x0000001fff097819 */ /* 0x000fc80000011600 */
[----:B------:R-:W-:-:S05]  /*00f0*/  LEA.HI.SX32 R0, R0, R9, 0x1c ;  /* 0x0000000900007211 */ /* 0x000fca00078fe2ff */
[----:B------:R-:W-:-:S04]  /*0100*/  IMAD R9, R0, -0x32, R7 ;  /* 0xffffffce00097824 */ /* 0x000fc800078e0207 */
[----:B--2---:R-:W-:Y:S01]  /*0110*/  IMAD.WIDE R4, R9, 0x4, R4 ;  /* 0x0000000409047825 */ /* 0x004fe200078e0204 */
[----:B------:R-:W-:-:S04]  /*0120*/  CS2R R8, SRZ ;  /* 0x0000000000087805 */ /* 0x000fc8000001ff00 */
[----:B------:R-:W2:Y:S04]  /*0130*/  @!P0 LDG.E.EL.64 R10, desc[UR4][R4.64] ;  /* 0x00000004040a8981 */ /* 0x000ea8000c2e1b00 */
[----:B------:R-:W2:Y:S02]  /*0140*/  @!P0 LDG.E.64 R8, desc[UR4][R2.64] ;  /* 0x0000000402088981 */ /* 0x000ea4000c1e1b00 */
[----:B--2---:R-:W-:Y:S01]  /*0150*/  FSETP.GEU.AND P2, PT, R8, -R10, PT ;  /* 0x8000000a0800720b */ /* 0x004fe20003f4e000 */
[----:B------:R-:W-:Y:S01]  /*0160*/  FADD R8, R10, R8 ;  /* 0x000000080a087221 */ /* 0x000fe20000000000 */
[----:B------:R-:W-:Y:S01]  /*0170*/  FADD R0, R11, R9 ;  /* 0x000000090b007221 */ /* 0x000fe20000000000 */
[----:B------:R-:W-:-:S03]  /*0180*/  FSETP.GEU.AND P1, PT, R9, -R11, PT ;  /* 0x8000000b0900720b */ /* 0x000fc60003f2e000 */
[----:B------:R-:W-:Y:S02]  /*0190*/  FSEL R8, R8, RZ, P2 ;  /* 0x000000ff08087208 */ /* 0x000fe40001000000 */
[----:B------:R-:W-:Y:S02]  /*01a0*/  FSEL R9, R0, RZ, P1 ;  /* 0x000000ff00097208 */ /* 0x000fe40000800000 */
[----:B------:R-:W-:Y:S02]  /*01b0*/  FSETP.GTU.AND P3, PT, R8, RZ, PT ;  /* 0x000000ff0800720b */ /* 0x000fe40003f6c000 */
[----:B------:R-:W-:Y:S02]  /*01c0*/  FSETP.GTU.AND P2, PT, R9, RZ, PT ;  /* 0x000000ff0900720b */ /* 0x000fe40003f4c000 */
[----:B------:R-:W-:Y:S02]  /*01d0*/  IADD3 R6, P1, R7, UR6, RZ ;  /* 0x0000000607067c10 */ /* 0x000fe4000ff3e0ff */
[----:B------:R-:W-:-:S02]  /*01e0*/  SEL R0, RZ, 0x1, P3 ;  /* 0x00000001ff007807 */ /* 0x000fc40001800000 */
[----:B------:R-:W-:Y:S01]  /*01f0*/  SEL R5, RZ, 0x100, P2 ;  /* 0x00000100ff057807 */ /* 0x000fe20001000000 */
[----:B------:R1:W-:Y:S01]  /*0200*/  @!P0 STG.E.64 desc[UR4][R2.64], R8 ;  /* 0x0000000802008986 */ /* 0x0003e2000c101b04 */
[----:B------:R-:W-:-:S03]  /*0210*/  LEA.HI.X.SX32 R7, R7, UR7, 0x1, P1 ;  /* 0x0000000707077c11 */ /* 0x000fc600088f0eff */
[----:B------:R-:W-:Y:S01]  /*0220*/  IMAD.IADD R5, R0, 0x1, R5 ;  /* 0x0000000100057824 */ /* 0x000fe200078e0205 */
[----:B------:R-:W-:Y:S06]  /*0230*/  @P0 EXIT ;  /* 0x000000000000094d */ /* 0x000fec0003800000 */
[----:B------:R-:W-:Y:S01]  /*0240*/  STG.E.U16 desc[UR4][R6.64], R5 ;  /* 0x0000000506007986 */ /* 0x000fe2000c101504 */
[----:B------:R-:W-:Y:S05]  /*0250*/  EXIT ;  /* 0x000000000000794d */ /* 0x000fea0003800000 */
.L_x_0:
[----:B------:R-:W-:-:S00]  /*0260*/  BRA `(.L_x_0) ;  /* 0xfffffffc00fc7947 */ /* 0x000fc0000383ffff */
[----:B------:R-:W-:-:S00]  /*0270*/  NOP ;  /* 0x0000000000007918 */ /* 0x000fc00000000000 */
        /* <DEDUP_REMOVED lines=8> */
.L_x_1:


//--------------------- .nv.constant0.triton_poi_fused_relu_threshold_backward_0 --------------------------
	.section	.nv.constant0.triton_poi_fused_relu_threshold_backward_0,"a",@progbits
	.sectionflags	@""
	.align	4
.nv.constant0.triton_poi_fused_relu_threshold_backward_0:
	.zero		556
